//
// Generated by NVIDIA NVVM Compiler
//
// Compiler Build ID: CL-36424714
// Cuda compilation tools, release 13.0, V13.0.88
// Based on NVVM 20.0.0
//

.version 9.0
.target sm_100
.address_size 64

	// .globl	_Z4testv
.extern .func  (.param .b32 func_retval0) vprintf
(
	.param .b64 vprintf_param_0,
	.param .b64 vprintf_param_1
)
;
.global .align 1 .b8 $str[13] = {72, 101, 108, 108, 111, 32, 67, 85, 68, 65, 33, 10};

.visible .entry _Z4testv()
{
	.reg .b32 	%r<3>;
	.reg .b64 	%rd<3>;

	mov.u64 	%rd1, $str;
	cvta.global.u64 	%rd2, %rd1;
	{ // callseq 0, 0
	.param .b64 param0;
	st.param.b64 	[param0], %rd2;
	.param .b64 param1;
	st.param.b64 	[param1], 0;
	.param .b32 retval0;
	call.uni (retval0), 
	vprintf, 
	(
	param0, 
	param1
	);
	ld.param.b32 	%r1, [retval0];
	} // callseq 0
	ret;

}


// ===== COMPILED SASS (sm_100) =====

	.target	sm_100

	.elftype	@"ET_EXEC"


//--------------------- .note.nv.tkinfo           --------------------------
	.section	.note.nv.tkinfo,"",@"SHT_NOTE"
	.sectionflags	@"SHF_NOTE_NV_TKINFO"
	.tkinfo
        /*0018*/ 	.word	0x00000002
        /*0030*/ 	.string	""
        /*0030*/ 	.string	"ptxas"
        /*0030*/ 	.string	"Cuda compilation tools, release 13.0, V13.0.88"
        /*0030*/ 	.string	"Build cuda_13.0.r13.0/compiler.36424714_0"
        /*0030*/ 	.string	"-arch sm_100 -m 64 "



//--------------------- .note.nv.cuinfo           --------------------------
	.section	.note.nv.cuinfo,"",@"SHT_NOTE"
	.sectionflags	@"SHF_NOTE_NV_CUINFO"
        /*0018*/ 	.short	0x0002
        /*001a*/ 	.short	0x0064
        /*001c*/ 	.short	0x0082
	.zero		2


//--------------------- .nv.info                  --------------------------
	.section	.nv.info,"",@"SHT_CUDA_INFO"
	.align	4


	//----- nvinfo : EIATTR_REGCOUNT
	.align		4
        /*0000*/ 	.byte	0x04, 0x2f
        /*0002*/ 	.short	(.L_2 - .L_1)
	.align		4
.L_1:
        /*0004*/ 	.word	index@(_Z4testv)
        /*0008*/ 	.word	0x00000018


	//----- nvinfo : EIATTR_FRAME_SIZE
	.align		4
.L_2:
        /*000c*/ 	.byte	0x04, 0x11
        /*000e*/ 	.short	(.L_4 - .L_3)
	.align		4
.L_3:
        /*0010*/ 	.word	index@(_Z4testv)
        /*0014*/ 	.word	0x00000000


	//----- nvinfo : EIATTR_MIN_STACK_SIZE
	.align		4
.L_4:
        /*0018*/ 	.byte	0x04, 0x12
        /*001a*/ 	.short	(.L_6 - .L_5)
	.align		4
.L_5:
        /*001c*/ 	.word	index@(_Z4testv)
        /*0020*/ 	.word	0x00000000
.L_6:


//--------------------- .nv.compat                --------------------------
	.section	.nv.compat,"",@"SHT_CUDA_COMPAT_INFO"
	.align	4
        /*0000*/ 	.byte	0x02, 0x09, 0x00, 0x00, 0x02, 0x02, 0x01, 0x00, 0x02, 0x05, 0x05, 0x00, 0x03, 0x07, 0x01, 0x01
        /*0010*/ 	.byte	0x02, 0x03, 0x00, 0x00, 0x02, 0x06, 0x01, 0x00, 0x04, 0x0b, 0x08, 0x00, 0x09, 0x00, 0x00, 0x00
        /*0020*/ 	.byte	0x00, 0x00, 0x00, 0x00


//--------------------- .nv.info._Z4testv         --------------------------
	.section	.nv.info._Z4testv,"",@"SHT_CUDA_INFO"
	.sectionflags	@""
	.align	4


	//----- nvinfo : EIATTR_CUDA_API_VERSION
	.align		4
        /*0000*/ 	.byte	0x04, 0x37
        /*0002*/ 	.short	(.L_8 - .L_7)
.L_7:
        /*0004*/ 	.word	0x00000082


	//----- nvinfo : EIATTR_SPARSE_MMA_MASK
	.align		4
.L_8:
        /*0008*/ 	.byte	0x03, 0x50
        /*000a*/ 	.short	0x0000


	//----- nvinfo : EIATTR_MAXREG_COUNT
	.align		4
        /*000c*/ 	.byte	0x03, 0x1b
        /*000e*/ 	.short	0x00ff


	//----- nvinfo : EIATTR_EXTERNS
	.align		4
        /*0010*/ 	.byte	0x04, 0x0f
        /*0012*/ 	.short	(.L_10 - .L_9)


	//   ....[0]....
	.align		4
.L_9:
        /*0014*/ 	.word	index@(vprintf)


	//----- nvinfo : EIATTR_MERCURY_ISA_VERSION
	.align		4
.L_10:
        /*0018*/ 	.byte	0x03, 0x5f
        /*001a*/ 	.short	0x0101


	//----- nvinfo : EIATTR_VRC_CTA_INIT_COUNT
	.align		4
        /*001c*/ 	.byte	0x02, 0x4a
	.zero		1
	.zero		1


	//----- nvinfo : EIATTR_SYSCALL_OFFSETS
	.align		4
        /*0020*/ 	.byte	0x04, 0x46
        /*0022*/ 	.short	(.L_12 - .L_11)


	//   ....[0]....
.L_11:
        /*0024*/ 	.word	0x00000080


	//----- nvinfo : EIATTR_EXIT_INSTR_OFFSETS
	.align		4
.L_12:
        /*0028*/ 	.byte	0x04, 0x1c
        /*002a*/ 	.short	(.L_14 - .L_13)


	//   ....[0]....
.L_13:
        /*002c*/ 	.word	0x00000090


	//----- nvinfo : EIATTR_SW_WAR
	.align		4
.L_14:
        /*0030*/ 	.byte	0x04, 0x36
        /*0032*/ 	.short	(.L_16 - .L_15)
.L_15:
        /*0034*/ 	.word	0x00000008
.L_16:


//--------------------- .nv.callgraph             --------------------------
	.section	.nv.callgraph,"",@"SHT_CUDA_CALLGRAPH"
	.align	4
	.sectionentsize	8
	.align		4
        /*0000*/ 	.word	0x00000000
	.align		4
        /*0004*/ 	.word	0xffffffff
	.align		4
        /*0008*/ 	.word	index@(_Z4testv)
	.align		4
        /*000c*/ 	.word	index@(vprintf)
	.align		4
        /*0010*/ 	.word	0x00000000
	.align		4
        /*0014*/ 	.word	0xfffffffe
	.align		4
        /*0018*/ 	.word	0x00000000
	.align		4
        /*001c*/ 	.word	0xfffffffd
	.align		4
        /*0020*/ 	.word	0x00000000
	.align		4
        /*0024*/ 	.word	0xfffffffc


//--------------------- .nv.constant4             --------------------------
	.section	.nv.constant4,"a",@progbits
	.align	8
	.align		8
.nv.constant4:
        /*0000*/ 	.dword	vprintf
	.align		8
        /*0008*/ 	.dword	$str


//--------------------- .text._Z4testv            --------------------------
	.section	.text._Z4testv,"ax",@progbits
	.align	128
        .global         _Z4testv
        .type           _Z4testv,@function
        .size           _Z4testv,(.L_x_2 - _Z4testv)
        .other          _Z4testv,@"STO_CUDA_ENTRY STV_DEFAULT"
_Z4testv:
.text._Z4testv:
[----:B------:R-:W0:Y:S01]  /*0000*/  LDC R1, c[0x0][0x37c] ;  /* 0x0000df00ff017b82 */ /* 0x000e220000000800 */
[----:B------:R-:W-:Y:S01]  /*0010*/  MOV R0, 0x0 ;  /* 0x0000000000007802 */ /* 0x000fe20000000f00 */
[----:B------:R-:W1:Y:S01]  /*0020*/  LDCU.64 UR4, c[0x4][0x8] ;  /* 0x01000100ff0477ac */ /* 0x000e620008000a00 */
[----:B------:R-:W-:-:S05]  /*0030*/  CS2R R6, SRZ ;  /* 0x0000000000067805 */ /* 0x000fca000001ff00 */
[----:B------:R2:W3:Y:S01]  /*0040*/  LDC.64 R2, c[0x4][R0] ;  /* 0x0100000000027b82 */ /* 0x0004e20000000a00 */
[----:B-1----:R-:W-:Y:S02]  /*0050*/  IMAD.U32 R4, RZ, RZ, UR4 ;  /* 0x00000004ff047e24 */ /* 0x002fe4000f8e00ff */
[----:B--2---:R-:W-:-:S07]  /*0060*/  IMAD.U32 R5, RZ, RZ, UR5 ;  /* 0x00000005ff057e24 */ /* 0x004fce000f8e00ff */
[----:B------:R-:W-:-:S07]  /*0070*/  LEPC R20, `(.L_x_0) ;  /* 0x000000001014794e */ /* 0x000fce0000000000 */
[----:B0--3--:R-:W-:Y:S05]  /*0080*/  CALL.ABS.NOINC R2 ;  /* 0x0000000002007343 */ /* 0x009fea0003c00000 */
.L_x_0:
[----:B------:R-:W-:Y:S05]  /*0090*/  EXIT ;  /* 0x000000000000794d */ /* 0x000fea0003800000 */
.L_x_1:
[----:B------:R-:W-:-:S00]  /*00a0*/  BRA `(.L_x_1) ;  /* 0xfffffffc00fc7947 */ /* 0x000fc0000383ffff */
[----:B------:R-:W-:-:S00]  /*00b0*/  NOP ;  /* 0x0000000000007918 */ /* 0x000fc00000000000 */
        /* <DEDUP_REMOVED lines=12> */
.L_x_2:


//--------------------- .nv.global.init           --------------------------
	.section	.nv.global.init,"aw",@progbits
.nv.global.init:
	.type		$str,@object
	.size		$str,(.L_0 - $str)
$str:
        /*0000*/ 	.byte	0x48, 0x65, 0x6c, 0x6c, 0x6f, 0x20, 0x43, 0x55, 0x44, 0x41, 0x21, 0x0a, 0x00
.L_0:


//--------------------- .nv.shared.reserved.0     --------------------------
	.section	.nv.shared.reserved.0,"aw",@nobits
	.weak		__nv_reservedSMEM_offset_0_alias
	.size		__nv_reservedSMEM_offset_0_alias, 0, 64
	.other		__nv_reservedSMEM_offset_0_alias,@"STO_CUDA_RESERVED_SHARED STV_DEFAULT"
__nv_reservedSMEM_offset_0_alias:
	.zero		0
	.zero		64


//--------------------- .nv.constant0._Z4testv    --------------------------
	.section	.nv.constant0._Z4testv,"a",@progbits
	.sectionflags	@""
	.align	4
.nv.constant0._Z4testv:
	.zero		896


//--------------------- SYMBOLS --------------------------

	.type		.nv.reservedSmem.offset0,@object
	.size		.nv.reservedSmem.offset0,0x4
	.type		vprintf,@function
